	.headerflags	@"EF_CUDA_TEXMODE_UNIFIED EF_CUDA_64BIT_ADDRESS EF_CUDA_ACCELERATORS EF_CUDA_SM90 EF_CUDA_VIRTUAL_SM(EF_CUDA_SM90)"
	.elftype	@"ET_EXEC"


//--------------------- .nv.info                  --------------------------
	.section	.nv.info,"",@"SHT_CUDA_INFO"
	.align	4


	//----- nvinfo : EIATTR_REGCOUNT
	.align		4
        /*0000*/ 	.byte	0x04, 0x2f
        /*0002*/ 	.short	(.L_3 - .L_2)
	.align		4
.L_2:
        /*0004*/ 	.word	index@(triton_poi_fused__native_batch_norm_legit_no_training_22)
        /*0008*/ 	.word	0x00000012


	//----- nvinfo : EIATTR_MIN_STACK_SIZE
	.align		4
.L_3:
        /*000c*/ 	.byte	0x04, 0x12
        /*000e*/ 	.short	(.L_5 - .L_4)
	.align		4
.L_4:
        /*0010*/ 	.word	index@(triton_poi_fused__native_batch_norm_legit_no_training_22)
        /*0014*/ 	.word	0x00000000


	//----- nvinfo : EIATTR_FRAME_SIZE
	.align		4
.L_5:
        /*0018*/ 	.byte	0x04, 0x11
        /*001a*/ 	.short	(.L_7 - .L_6)
	.align		4
.L_6:
        /*001c*/ 	.word	index@(triton_poi_fused__native_batch_norm_legit_no_training_22)
        /*0020*/ 	.word	0x00000000


	//----- nvinfo : EIATTR_MIN_STACK_SIZE
	.align		4
.L_7:
        /*0024*/ 	.byte	0x04, 0x12
        /*0026*/ 	.short	(.L_9 - .L_8)
	.align		4
.L_8:
        /*0028*/ 	.word	index@(triton_poi_fused__native_batch_norm_legit_no_training_22)
        /*002c*/ 	.word	0x00000000
.L_9:


//--------------------- .nv.info.triton_poi_fused__native_batch_norm_legit_no_training_22 --------------------------
	.section	.nv.info.triton_poi_fused__native_batch_norm_legit_no_training_22,"",@"SHT_CUDA_INFO"
	.sectionflags	@""
	.align	4


	//----- nvinfo : EIATTR_CUDA_API_VERSION
	.align		4
        /*0000*/ 	.byte	0x04, 0x37
        /*0002*/ 	.short	(.L_11 - .L_10)
.L_10:
        /*0004*/ 	.word	0x0000007c


	//----- nvinfo : EIATTR_KPARAM_INFO
	.align		4
.L_11:
        /*0008*/ 	.byte	0x04, 0x17
        /*000a*/ 	.short	(.L_13 - .L_12)
.L_12:
        /*000c*/ 	.word	0x00000000
        /*0010*/ 	.short	0x0006
        /*0012*/ 	.short	0x0030
        /*0014*/ 	.byte	0x00, 0xf0, 0x11, 0x00


	//----- nvinfo : EIATTR_KPARAM_INFO
	.align		4
.L_13:
        /*0018*/ 	.byte	0x04, 0x17
        /*001a*/ 	.short	(.L_15 - .L_14)
.L_14:
        /*001c*/ 	.word	0x00000000
        /*0020*/ 	.short	0x0005
        /*0022*/ 	.short	0x0028
        /*0024*/ 	.byte	0x00, 0xf4, 0x21, 0x00


	//----- nvinfo : EIATTR_KPARAM_INFO
	.align		4
.L_15:
        /*0028*/ 	.byte	0x04, 0x17
        /*002a*/ 	.short	(.L_17 - .L_16)
.L_16:
        /*002c*/ 	.word	0x00000000
        /*0030*/ 	.short	0x0004
        /*0032*/ 	.short	0x0020
        /*0034*/ 	.byte	0x00, 0xf4, 0x21, 0x00


	//----- nvinfo : EIATTR_KPARAM_INFO
	.align		4
.L_17:
        /*0038*/ 	.byte	0x04, 0x17
        /*003a*/ 	.short	(.L_19 - .L_18)
.L_18:
        /*003c*/ 	.word	0x00000000
        /*0040*/ 	.short	0x0003
        /*0042*/ 	.short	0x0018
        /*0044*/ 	.byte	0x00, 0xf4, 0x21, 0x00


	//----- nvinfo : EIATTR_KPARAM_INFO
	.align		4
.L_19:
        /*0048*/ 	.byte	0x04, 0x17
        /*004a*/ 	.short	(.L_21 - .L_20)
.L_20:
        /*004c*/ 	.word	0x00000000
        /*0050*/ 	.short	0x0002
        /*0052*/ 	.short	0x0010
        /*0054*/ 	.byte	0x00, 0xf4, 0x21, 0x00


	//----- nvinfo : EIATTR_KPARAM_INFO
	.align		4
.L_21:
        /*0058*/ 	.byte	0x04, 0x17
        /*005a*/ 	.short	(.L_23 - .L_22)
.L_22:
        /*005c*/ 	.word	0x00000000
        /*0060*/ 	.short	0x0001
        /*0062*/ 	.short	0x0008
        /*0064*/ 	.byte	0x00, 0xf4, 0x21, 0x00


	//----- nvinfo : EIATTR_KPARAM_INFO
	.align		4
.L_23:
        /*0068*/ 	.byte	0x04, 0x17
        /*006a*/ 	.short	(.L_25 - .L_24)
.L_24:
        /*006c*/ 	.word	0x00000000
        /*0070*/ 	.short	0x0000
        /*0072*/ 	.short	0x0000
        /*0074*/ 	.byte	0x00, 0xf4, 0x21, 0x00


	//----- nvinfo : EIATTR_SPARSE_MMA_MASK
	.align		4
.L_25:
        /*0078*/ 	.byte	0x03, 0x50
        /*007a*/ 	.short	0x0000


	//----- nvinfo : EIATTR_MAXREG_COUNT
	.align		4
        /*007c*/ 	.byte	0x03, 0x1b
        /*007e*/ 	.short	0x00ff


	//----- nvinfo : EIATTR_EXIT_INSTR_OFFSETS
	.align		4
        /*0080*/ 	.byte	0x04, 0x1c
        /*0082*/ 	.short	(.L_27 - .L_26)


	//   ....[0]....
.L_26:
        /*0084*/ 	.word	0x00000310


	//   ....[1]....
        /*0088*/ 	.word	0x00000330


	//----- nvinfo : EIATTR_REQNTID
	.align		4
.L_27:
        /*008c*/ 	.byte	0x04, 0x10
        /*008e*/ 	.short	(.L_29 - .L_28)
.L_28:
        /*0090*/ 	.word	0x00000080
        /*0094*/ 	.word	0x00000001
        /*0098*/ 	.word	0x00000001


	//----- nvinfo : EIATTR_CBANK_PARAM_SIZE
	.align		4
.L_29:
        /*009c*/ 	.byte	0x03, 0x19
        /*009e*/ 	.short	0x0034


	//----- nvinfo : EIATTR_PARAM_CBANK
	.align		4
        /*00a0*/ 	.byte	0x04, 0x0a
        /*00a2*/ 	.short	(.L_31 - .L_30)
	.align		4
.L_30:
        /*00a4*/ 	.word	index@(.nv.constant0.triton_poi_fused__native_batch_norm_legit_no_training_22)
        /*00a8*/ 	.short	0x0210
        /*00aa*/ 	.short	0x0034


	//----- nvinfo : EIATTR_SW_WAR
	.align		4
.L_31:
        /*00ac*/ 	.byte	0x04, 0x36
        /*00ae*/ 	.short	(.L_33 - .L_32)
.L_32:
        /*00b0*/ 	.word	0x00000008
.L_33:


//--------------------- .nv.callgraph             --------------------------
	.section	.nv.callgraph,"",@"SHT_CUDA_CALLGRAPH"
	.align	4
	.sectionentsize	8
	.align		4
        /*0000*/ 	.word	0x00000000
	.align		4
        /*0004*/ 	.word	0xffffffff
	.align		4
        /*0008*/ 	.word	0x00000000
	.align		4
        /*000c*/ 	.word	0xfffffffe
	.align		4
        /*0010*/ 	.word	0x00000000
	.align		4
        /*0014*/ 	.word	0xfffffffd
	.align		4
        /*0018*/ 	.word	0x00000000
	.align		4
        /*001c*/ 	.word	0xfffffffc


//--------------------- .nv.constant4             --------------------------
	.section	.nv.constant4,"a",@progbits
	.align	8
	.align		8
.nv.constant4:
        /*0000*/ 	.dword	_$_str
	.align		8
        /*0008*/ 	.dword	_$_str_$_2


//--------------------- .text.triton_poi_fused__native_batch_norm_legit_no_training_22 --------------------------
	.section	.text.triton_poi_fused__native_batch_norm_legit_no_training_22,"ax",@progbits
	.align	128
        .global         triton_poi_fused__native_batch_norm_legit_no_training_22
        .type           triton_poi_fused__native_batch_norm_legit_no_training_22,@function
        .size           triton_poi_fused__native_batch_norm_legit_no_training_22,(.L_x_1 - triton_poi_fused__native_batch_norm_legit_no_training_22)
        .other          triton_poi_fused__native_batch_norm_legit_no_training_22,@"STO_CUDA_ENTRY STV_DEFAULT"
triton_poi_fused__native_batch_norm_legit_no_training_22:
.text.triton_poi_fused__native_batch_norm_legit_no_training_22:
[----:B------:R-:W0:Y:S01]  /*0000*/  LDC R1, c[0x0][0x28] ;  /* 0x00000a00ff017b82 */ /* 0x000e220000000800 */
[----:B------:R-:W1:Y:S07]  /*0010*/  S2R R0, SR_TID.X ;  /* 0x0000000000007919 */ /* 0x000e6e0000002100 */
[----:B------:R-:W2:Y:S01]  /*0020*/  LDC.64 R8, c[0x0][0x220] ;  /* 0x00008800ff087b82 */ /* 0x000ea20000000a00 */
[----:B------:R-:W-:Y:S01]  /*0030*/  HFMA2.MMA R14, -RZ, RZ, 0, 0 ;  /* 0x00000000ff0e7435 */ /* 0x000fe200000001ff */
[----:B------:R-:W-:Y:S01]  /*0040*/  ULDC.64 UR4, c[0x0][0x208] ;  /* 0x0000820000047ab9 */ /* 0x000fe20000000a00 */
[----:B------:R-:W3:Y:S05]  /*0050*/  S2R R3, SR_CTAID.X ;  /* 0x0000000000037919 */ /* 0x000eea0000002500 */
[----:B------:R-:W4:Y:S08]  /*0060*/  LDC.64 R6, c[0x0][0x218] ;  /* 0x00008600ff067b82 */ /* 0x000f300000000a00 */
[----:B------:R-:W5:Y:S08]  /*0070*/  LDC.64 R10, c[0x0][0x228] ;  /* 0x00008a00ff0a7b82 */ /* 0x000f700000000a00 */
[----:B------:R-:W4:Y:S01]  /*0080*/  LDC.64 R12, c[0x0][0x230] ;  /* 0x00008c00ff0c7b82 */ /* 0x000f220000000a00 */
[----:B-1----:R-:W-:-:S02]  /*0090*/  LOP3.LUT R0, R0, 0x7f, RZ, 0xc0, !PT ;  /* 0x0000007f00007812 */ /* 0x002fc400078ec0ff */
[----:B---3--:R-:W-:Y:S02]  /*00a0*/  SHF.R.S32.HI R2, RZ, 0x18, R3 ;  /* 0x00000018ff027819 */ /* 0x008fe40000011403 */
[----:B------:R-:W-:Y:S02]  /*00b0*/  LEA R0, R3, R0, 0x7 ;  /* 0x0000000003007211 */ /* 0x000fe400078e38ff */
[----:B------:R-:W-:Y:S02]  /*00c0*/  SGXT R3, R2, 0x1 ;  /* 0x000000010203781a */ /* 0x000fe40000000200 */
[----:B------:R-:W-:Y:S02]  /*00d0*/  ISETP.GE.AND P2, PT, R0, 0x1800, PT ;  /* 0x000018000000780c */ /* 0x000fe40003f46270 */
[----:B------:R-:W-:-:S04]  /*00e0*/  LEA.HI R3, R3, R0, RZ, 0x2 ;  /* 0x0000000003037211 */ /* 0x000fc800078f10ff */
[----:B------:R-:W-:-:S05]  /*00f0*/  SHF.R.S32.HI R3, RZ, 0x2, R3 ;  /* 0x00000002ff037819 */ /* 0x000fca0000011403 */
[----:B------:R-:W-:-:S05]  /*0100*/  IMAD.HI R2, R3, 0x2aaaaaab, RZ ;  /* 0x2aaaaaab03027827 */ /* 0x000fca00078e02ff */
[----:B------:R-:W-:-:S04]  /*0110*/  SHF.R.U32.HI R5, RZ, 0x1f, R2 ;  /* 0x0000001fff057819 */ /* 0x000fc80000011602 */
[----:B------:R-:W-:Y:S02]  /*0120*/  LEA.HI R2, R2, R5, RZ, 0x1a ;  /* 0x0000000502027211 */ /* 0x000fe400078fd0ff */
[----:B------:R-:W1:Y:S03]  /*0130*/  LDC.64 R4, c[0x0][0x210] ;  /* 0x00008400ff047b82 */ /* 0x000e660000000a00 */
[----:B------:R-:W-:-:S04]  /*0140*/  IMAD R15, R2, -0x180, R3 ;  /* 0xfffffe80020f7824 */ /* 0x000fc800078e0203 */
[----:B--2---:R-:W-:-:S05]  /*0150*/  IMAD.WIDE R8, R15, 0x4, R8 ;  /* 0x000000040f087825 */ /* 0x004fca00078e0208 */
[----:B------:R5:W2:Y:S01]  /*0160*/  @!P2 LDG.E.EL R14, desc[UR4][R8.64] ;  /* 0x00000004080ea981 */ /* 0x000aa2000c2e1900 */
[----:B------:R-:W-:Y:S01]  /*0170*/  CS2R R2, SRZ ;  /* 0x0000000000027805 */ /* 0x000fe2000001ff00 */
[----:B----4-:R-:W-:-:S05]  /*0180*/  IMAD.WIDE R6, R15, 0x4, R6 ;  /* 0x000000040f067825 */ /* 0x010fca00078e0206 */
[----:B------:R-:W3:Y:S01]  /*0190*/  @!P2 LDG.E.EL R3, desc[UR4][R6.64] ;  /* 0x000000040603a981 */ /* 0x000ee2000c2e1900 */
[----:B-1----:R-:W-:-:S04]  /*01a0*/  IMAD.WIDE R4, R0, 0x4, R4 ;  /* 0x0000000400047825 */ /* 0x002fc800078e0204 */
[C---:B-----5:R-:W-:Y:S01]  /*01b0*/  IMAD.WIDE R8, R15.reuse, 0x4, R10 ;  /* 0x000000040f087825 */ /* 0x060fe200078e020a */
[----:B------:R1:W3:Y:S03]  /*01c0*/  @!P2 LDG.E R2, desc[UR4][R4.64] ;  /* 0x000000040402a981 */ /* 0x0002e6000c1e1900 */
[----:B0-----:R-:W-:Y:S01]  /*01d0*/  IMAD.WIDE R10, R15, 0x4, R12 ;  /* 0x000000040f0a7825 */ /* 0x001fe200078e020c */
[----:B------:R-:W-:-:S06]  /*01e0*/  CS2R R12, SRZ ;  /* 0x00000000000c7805 */ /* 0x000fcc000001ff00 */
[----:B------:R-:W4:Y:S01]  /*01f0*/  @!P2 LDG.E.EL R12, desc[UR4][R8.64] ;  /* 0x00000004080ca981 */ /* 0x000f22000c2e1900 */
[----:B-1----:R-:W0:Y:S03]  /*0200*/  LDC.64 R4, c[0x0][0x238] ;  /* 0x00008e00ff047b82 */ /* 0x002e260000000a00 */
[----:B------:R-:W4:Y:S01]  /*0210*/  @!P2 LDG.E.EL R13, desc[UR4][R10.64] ;  /* 0x000000040a0da981 */ /* 0x000f22000c2e1900 */
[----:B------:R-:W-:Y:S01]  /*0220*/  MOV R6, 0x3e800000 ;  /* 0x3e80000000067802 */ /* 0x000fe20000000f00 */
[----:B--2---:R-:W-:-:S04]  /*0230*/  FADD R14, R14, 9.9999997473787516356e-06 ;  /* 0x3727c5ac0e0e7421 */ /* 0x004fc80000000000 */
[----:B------:R-:W1:Y:S02]  /*0240*/  MUFU.SQRT R15, R14 ;  /* 0x0000000e000f7308 */ /* 0x000e640000002000 */
[C---:B-1----:R-:W-:Y:S02]  /*0250*/  FSETP.GT.AND P0, PT, R15.reuse, 8.50705917302346158658e+37, PT ;  /* 0x7e8000000f00780b */ /* 0x042fe40003f04000 */
[----:B------:R-:W-:-:S11]  /*0260*/  FSETP.GEU.AND P1, PT, R15, 1.175494350822287508e-38, PT ;  /* 0x008000000f00780b */ /* 0x000fd60003f2e000 */
[----:B------:R-:W-:-:S04]  /*0270*/  @P0 FMUL R15, R15, 0.25 ;  /* 0x3e8000000f0f0820 */ /* 0x000fc80000400000 */
[----:B------:R-:W-:-:S06]  /*0280*/  @!P1 FMUL R15, R15, 16777216 ;  /* 0x4b8000000f0f9820 */ /* 0x000fcc0000400000 */
[----:B------:R-:W1:Y:S01]  /*0290*/  MUFU.RCP R15, R15 ;  /* 0x0000000f000f7308 */ /* 0x000e620000001000 */
[----:B------:R-:W-:Y:S01]  /*02a0*/  FSEL R6, R6, 1, P0 ;  /* 0x3f80000006067808 */ /* 0x000fe20000000000 */
[----:B---3--:R-:W-:-:S04]  /*02b0*/  FADD R2, -R3, R2 ;  /* 0x0000000203027221 */ /* 0x008fc80000000100 */
[----:B------:R-:W-:-:S04]  /*02c0*/  @!P1 FMUL R6, R6, 16777216 ;  /* 0x4b80000006069820 */ /* 0x000fc80000400000 */
[----:B-1----:R-:W-:-:S04]  /*02d0*/  FMUL R3, R15, R6 ;  /* 0x000000060f037220 */ /* 0x002fc80000400000 */
[----:B------:R-:W-:Y:S01]  /*02e0*/  FMUL R6, R2, R3 ;  /* 0x0000000302067220 */ /* 0x000fe20000400000 */
[----:B0-----:R-:W-:-:S04]  /*02f0*/  IMAD.WIDE R2, R0, 0x4, R4 ;  /* 0x0000000400027825 */ /* 0x001fc800078e0204 */
[----:B----4-:R-:W-:Y:S01]  /*0300*/  FFMA R13, R6, R12, R13 ;  /* 0x0000000c060d7223 */ /* 0x010fe2000000000d */
[----:B------:R-:W-:Y:S06]  /*0310*/  @P2 EXIT ;  /* 0x000000000000294d */ /* 0x000fec0003800000 */
[----:B------:R-:W-:Y:S01]  /*0320*/  STG.E desc[UR4][R2.64], R13 ;  /* 0x0000000d02007986 */ /* 0x000fe2000c101904 */
[----:B------:R-:W-:Y:S05]  /*0330*/  EXIT ;  /* 0x000000000000794d */ /* 0x000fea0003800000 */
.L_x_0:
[----:B------:R-:W-:-:S00]  /*0340*/  BRA `(.L_x_0) ;  /* 0xfffffffc00fc7947 */ /* 0x000fc0000383ffff */
[----:B------:R-:W-:-:S00]  /*0350*/  NOP ;  /* 0x0000000000007918 */ /* 0x000fc00000000000 */
        /* <DEDUP_REMOVED lines=10> */
.L_x_1:


//--------------------- .nv.global.init           --------------------------
	.section	.nv.global.init,"aw",@progbits
.nv.global.init:
	.type		_$_str,@object
	.size		_$_str,(_$_str_$_2 - _$_str)
_$_str:
        /*0000*/ 	.byte	0x5f, 0x5f, 0x43, 0x55, 0x44, 0x41, 0x5f, 0x46, 0x54, 0x5a, 0x00
	.type		_$_str_$_2,@object
	.size		_$_str_$_2,(.L_1 - _$_str_$_2)
_$_str_$_2:
        /*000b*/ 	.byte	0x5f, 0x5f, 0x43, 0x55, 0x44, 0x41, 0x5f, 0x50, 0x52, 0x45, 0x43, 0x5f, 0x53, 0x51, 0x52, 0x54
        /*001b*/ 	.byte	0x00
.L_1:


//--------------------- .nv.constant0.triton_poi_fused__native_batch_norm_legit_no_training_22 --------------------------
	.section	.nv.constant0.triton_poi_fused__native_batch_norm_legit_no_training_22,"a",@progbits
	.sectionflags	@""
	.align	4
.nv.constant0.triton_poi_fused__native_batch_norm_legit_no_training_22:
	.zero		580
